//
// Generated by NVIDIA NVVM Compiler
//
// Compiler Build ID: CL-36424714
// Cuda compilation tools, release 13.0, V13.0.88
// Based on NVVM 20.0.0
//

.version 9.0
.target sm_100
.address_size 64

	// .globl	_Z12matmul_tiledPfS_S_iii
// _ZZ12matmul_tiledPfS_S_iiiE2As has been demoted
// _ZZ12matmul_tiledPfS_S_iiiE2Bs has been demoted

.visible .entry _Z12matmul_tiledPfS_S_iii(
	.param .u64 .ptr .align 1 _Z12matmul_tiledPfS_S_iii_param_0,
	.param .u64 .ptr .align 1 _Z12matmul_tiledPfS_S_iii_param_1,
	.param .u64 .ptr .align 1 _Z12matmul_tiledPfS_S_iii_param_2,
	.param .u32 _Z12matmul_tiledPfS_S_iii_param_3,
	.param .u32 _Z12matmul_tiledPfS_S_iii_param_4,
	.param .u32 _Z12matmul_tiledPfS_S_iii_param_5
)
{
	.reg .pred 	%p<12>;
	.reg .b32 	%r<43>;
	.reg .b32 	%f<63>;
	.reg .b64 	%rd<13>;
	// demoted variable
	.shared .align 4 .b8 _ZZ12matmul_tiledPfS_S_iiiE2As[1024];
	// demoted variable
	.shared .align 4 .b8 _ZZ12matmul_tiledPfS_S_iiiE2Bs[1024];
	ld.param.u64 	%rd4, [_Z12matmul_tiledPfS_S_iii_param_0];
	ld.param.u64 	%rd5, [_Z12matmul_tiledPfS_S_iii_param_1];
	ld.param.u64 	%rd6, [_Z12matmul_tiledPfS_S_iii_param_2];
	ld.param.u32 	%r24, [_Z12matmul_tiledPfS_S_iii_param_3];
	ld.param.u32 	%r25, [_Z12matmul_tiledPfS_S_iii_param_4];
	ld.param.u32 	%r26, [_Z12matmul_tiledPfS_S_iii_param_5];
	mov.u32 	%r27, %ctaid.y;
	shl.b32 	%r28, %r27, 4;
	mov.u32 	%r40, %tid.y;
	add.s32 	%r2, %r28, %r40;
	mov.u32 	%r29, %ctaid.x;
	shl.b32 	%r3, %r29, 4;
	mov.u32 	%r38, %tid.x;
	add.s32 	%r5, %r3, %r38;
	setp.lt.s32 	%p1, %r25, 1;
	mov.f32 	%f62, 0f00000000;
	@%p1 bra 	$L__BB0_7;
	add.s32 	%r30, %r25, 15;
	shr.u32 	%r31, %r30, 4;
	shl.b32 	%r32, %r40, 6;
	mov.u32 	%r33, _ZZ12matmul_tiledPfS_S_iiiE2As;
	add.s32 	%r6, %r33, %r32;
	shl.b32 	%r34, %r38, 2;
	add.s32 	%r7, %r6, %r34;
	mov.u32 	%r35, _ZZ12matmul_tiledPfS_S_iiiE2Bs;
	add.s32 	%r9, %r35, %r34;
	add.s32 	%r8, %r9, %r32;
	neg.s32 	%r42, %r31;
	mad.lo.s32 	%r36, %r40, %r26, %r38;
	add.s32 	%r41, %r36, %r3;
	shl.b32 	%r12, %r26, 4;
	mad.lo.s32 	%r39, %r25, %r2, %r38;
	cvta.to.global.u64 	%rd1, %rd4;
	cvta.to.global.u64 	%rd2, %rd5;
	mov.f32 	%f62, 0f00000000;
$L__BB0_2:
	setp.ge.s32 	%p2, %r2, %r24;
	mul.wide.s32 	%rd7, %r39, 4;
	add.s64 	%rd3, %rd1, %rd7;
	setp.ge.s32 	%p3, %r38, %r25;
	mov.f32 	%f60, 0f00000000;
	or.pred  	%p4, %p2, %p3;
	@%p4 bra 	$L__BB0_4;
	ld.global.f32 	%f60, [%rd3];
$L__BB0_4:
	setp.ge.s32 	%p5, %r5, %r26;
	st.shared.f32 	[%r7], %f60;
	setp.ge.s32 	%p6, %r40, %r25;
	mov.f32 	%f61, 0f00000000;
	or.pred  	%p7, %p5, %p6;
	@%p7 bra 	$L__BB0_6;
	mul.wide.s32 	%rd8, %r41, 4;
	add.s64 	%rd9, %rd2, %rd8;
	ld.global.f32 	%f61, [%rd9];
$L__BB0_6:
	st.shared.f32 	[%r8], %f61;
	bar.sync 	0;
	ld.shared.f32 	%f12, [%r6];
	ld.shared.f32 	%f13, [%r9];
	fma.rn.f32 	%f14, %f12, %f13, %f62;
	ld.shared.f32 	%f15, [%r6+4];
	ld.shared.f32 	%f16, [%r9+64];
	fma.rn.f32 	%f17, %f15, %f16, %f14;
	ld.shared.f32 	%f18, [%r6+8];
	ld.shared.f32 	%f19, [%r9+128];
	fma.rn.f32 	%f20, %f18, %f19, %f17;
	ld.shared.f32 	%f21, [%r6+12];
	ld.shared.f32 	%f22, [%r9+192];
	fma.rn.f32 	%f23, %f21, %f22, %f20;
	ld.shared.f32 	%f24, [%r6+16];
	ld.shared.f32 	%f25, [%r9+256];
	fma.rn.f32 	%f26, %f24, %f25, %f23;
	ld.shared.f32 	%f27, [%r6+20];
	ld.shared.f32 	%f28, [%r9+320];
	fma.rn.f32 	%f29, %f27, %f28, %f26;
	ld.shared.f32 	%f30, [%r6+24];
	ld.shared.f32 	%f31, [%r9+384];
	fma.rn.f32 	%f32, %f30, %f31, %f29;
	ld.shared.f32 	%f33, [%r6+28];
	ld.shared.f32 	%f34, [%r9+448];
	fma.rn.f32 	%f35, %f33, %f34, %f32;
	ld.shared.f32 	%f36, [%r6+32];
	ld.shared.f32 	%f37, [%r9+512];
	fma.rn.f32 	%f38, %f36, %f37, %f35;
	ld.shared.f32 	%f39, [%r6+36];
	ld.shared.f32 	%f40, [%r9+576];
	fma.rn.f32 	%f41, %f39, %f40, %f38;
	ld.shared.f32 	%f42, [%r6+40];
	ld.shared.f32 	%f43, [%r9+640];
	fma.rn.f32 	%f44, %f42, %f43, %f41;
	ld.shared.f32 	%f45, [%r6+44];
	ld.shared.f32 	%f46, [%r9+704];
	fma.rn.f32 	%f47, %f45, %f46, %f44;
	ld.shared.f32 	%f48, [%r6+48];
	ld.shared.f32 	%f49, [%r9+768];
	fma.rn.f32 	%f50, %f48, %f49, %f47;
	ld.shared.f32 	%f51, [%r6+52];
	ld.shared.f32 	%f52, [%r9+832];
	fma.rn.f32 	%f53, %f51, %f52, %f50;
	ld.shared.f32 	%f54, [%r6+56];
	ld.shared.f32 	%f55, [%r9+896];
	fma.rn.f32 	%f56, %f54, %f55, %f53;
	ld.shared.f32 	%f57, [%r6+60];
	ld.shared.f32 	%f58, [%r9+960];
	fma.rn.f32 	%f62, %f57, %f58, %f56;
	bar.sync 	0;
	add.s32 	%r42, %r42, 1;
	setp.ne.s32 	%p8, %r42, 0;
	add.s32 	%r41, %r41, %r12;
	add.s32 	%r40, %r40, 16;
	add.s32 	%r39, %r39, 16;
	add.s32 	%r38, %r38, 16;
	@%p8 bra 	$L__BB0_2;
$L__BB0_7:
	setp.ge.s32 	%p9, %r2, %r24;
	setp.ge.s32 	%p10, %r5, %r26;
	or.pred  	%p11, %p9, %p10;
	@%p11 bra 	$L__BB0_9;
	mad.lo.s32 	%r37, %r26, %r2, %r5;
	cvta.to.global.u64 	%rd10, %rd6;
	mul.wide.s32 	%rd11, %r37, 4;
	add.s64 	%rd12, %rd10, %rd11;
	st.global.f32 	[%rd12], %f62;
$L__BB0_9:
	ret;

}
	// .globl	_Z12matmul_naivePfS_S_iii
.visible .entry _Z12matmul_naivePfS_S_iii(
	.param .u64 .ptr .align 1 _Z12matmul_naivePfS_S_iii_param_0,
	.param .u64 .ptr .align 1 _Z12matmul_naivePfS_S_iii_param_1,
	.param .u64 .ptr .align 1 _Z12matmul_naivePfS_S_iii_param_2,
	.param .u32 _Z12matmul_naivePfS_S_iii_param_3,
	.param .u32 _Z12matmul_naivePfS_S_iii_param_4,
	.param .u32 _Z12matmul_naivePfS_S_iii_param_5
)
{
	.reg .pred 	%p<13>;
	.reg .b32 	%r<41>;
	.reg .b32 	%f<68>;
	.reg .b64 	%rd<53>;

	ld.param.u64 	%rd7, [_Z12matmul_naivePfS_S_iii_param_0];
	ld.param.u64 	%rd8, [_Z12matmul_naivePfS_S_iii_param_1];
	ld.param.u64 	%rd6, [_Z12matmul_naivePfS_S_iii_param_2];
	ld.param.u32 	%r20, [_Z12matmul_naivePfS_S_iii_param_3];
	ld.param.u32 	%r18, [_Z12matmul_naivePfS_S_iii_param_4];
	ld.param.u32 	%r19, [_Z12matmul_naivePfS_S_iii_param_5];
	cvta.to.global.u64 	%rd1, %rd8;
	cvta.to.global.u64 	%rd2, %rd7;
	mov.u32 	%r21, %ctaid.y;
	mov.u32 	%r22, %ntid.y;
	mov.u32 	%r23, %tid.y;
	mad.lo.s32 	%r1, %r21, %r22, %r23;
	mov.u32 	%r24, %ctaid.x;
	mov.u32 	%r25, %ntid.x;
	mov.u32 	%r26, %tid.x;
	mad.lo.s32 	%r2, %r24, %r25, %r26;
	setp.ge.s32 	%p1, %r1, %r20;
	setp.ge.s32 	%p2, %r2, %r19;
	or.pred  	%p3, %p1, %p2;
	@%p3 bra 	$L__BB1_14;
	setp.lt.s32 	%p4, %r18, 1;
	mov.f32 	%f67, 0f00000000;
	@%p4 bra 	$L__BB1_13;
	mul.lo.s32 	%r3, %r18, %r1;
	and.b32  	%r4, %r18, 7;
	setp.lt.u32 	%p5, %r18, 8;
	mov.f32 	%f67, 0f00000000;
	mov.b32 	%r39, 0;
	@%p5 bra 	$L__BB1_5;
	and.b32  	%r39, %r18, 2147483640;
	neg.s32 	%r37, %r39;
	shl.b32 	%r7, %r19, 3;
	mul.wide.u32 	%rd9, %r3, 4;
	add.s64 	%rd10, %rd9, %rd2;
	add.s64 	%rd52, %rd10, 16;
	mov.f32 	%f67, 0f00000000;
	mul.wide.s32 	%rd13, %r19, 4;
	mov.u32 	%r36, %r2;
$L__BB1_4:
	.pragma "nounroll";
	ld.global.f32 	%f17, [%rd52+-16];
	mul.wide.s32 	%rd11, %r36, 4;
	add.s64 	%rd12, %rd1, %rd11;
	ld.global.f32 	%f18, [%rd12];
	fma.rn.f32 	%f19, %f17, %f18, %f67;
	ld.global.f32 	%f20, [%rd52+-12];
	add.s64 	%rd14, %rd12, %rd13;
	ld.global.f32 	%f21, [%rd14];
	fma.rn.f32 	%f22, %f20, %f21, %f19;
	ld.global.f32 	%f23, [%rd52+-8];
	add.s64 	%rd15, %rd14, %rd13;
	ld.global.f32 	%f24, [%rd15];
	fma.rn.f32 	%f25, %f23, %f24, %f22;
	ld.global.f32 	%f26, [%rd52+-4];
	add.s64 	%rd16, %rd15, %rd13;
	ld.global.f32 	%f27, [%rd16];
	fma.rn.f32 	%f28, %f26, %f27, %f25;
	ld.global.f32 	%f29, [%rd52];
	add.s64 	%rd17, %rd16, %rd13;
	ld.global.f32 	%f30, [%rd17];
	fma.rn.f32 	%f31, %f29, %f30, %f28;
	ld.global.f32 	%f32, [%rd52+4];
	add.s64 	%rd18, %rd17, %rd13;
	ld.global.f32 	%f33, [%rd18];
	fma.rn.f32 	%f34, %f32, %f33, %f31;
	ld.global.f32 	%f35, [%rd52+8];
	add.s64 	%rd19, %rd18, %rd13;
	ld.global.f32 	%f36, [%rd19];
	fma.rn.f32 	%f37, %f35, %f36, %f34;
	ld.global.f32 	%f38, [%rd52+12];
	add.s64 	%rd20, %rd19, %rd13;
	ld.global.f32 	%f39, [%rd20];
	fma.rn.f32 	%f67, %f38, %f39, %f37;
	add.s32 	%r37, %r37, 8;
	add.s32 	%r36, %r36, %r7;
	add.s64 	%rd52, %rd52, 32;
	setp.ne.s32 	%p6, %r37, 0;
	@%p6 bra 	$L__BB1_4;
$L__BB1_5:
	setp.eq.s32 	%p7, %r4, 0;
	@%p7 bra 	$L__BB1_13;
	and.b32  	%r13, %r18, 3;
	setp.lt.u32 	%p8, %r4, 4;
	@%p8 bra 	$L__BB1_8;
	add.s32 	%r28, %r39, %r3;
	mul.wide.u32 	%rd21, %r28, 4;
	add.s64 	%rd22, %rd2, %rd21;
	ld.global.f32 	%f41, [%rd22];
	mad.lo.s32 	%r29, %r39, %r19, %r2;
	mul.wide.s32 	%rd23, %r29, 4;
	add.s64 	%rd24, %rd1, %rd23;
	ld.global.f32 	%f42, [%rd24];
	fma.rn.f32 	%f43, %f41, %f42, %f67;
	cvt.u64.u32 	%rd25, %r3;
	cvt.u64.u32 	%rd26, %r39;
	add.s64 	%rd27, %rd26, %rd25;
	shl.b64 	%rd28, %rd27, 2;
	add.s64 	%rd29, %rd2, %rd28;
	ld.global.f32 	%f44, [%rd29+4];
	mul.wide.s32 	%rd30, %r19, 4;
	add.s64 	%rd31, %rd24, %rd30;
	ld.global.f32 	%f45, [%rd31];
	fma.rn.f32 	%f46, %f44, %f45, %f43;
	ld.global.f32 	%f47, [%rd29+8];
	add.s64 	%rd32, %rd31, %rd30;
	ld.global.f32 	%f48, [%rd32];
	fma.rn.f32 	%f49, %f47, %f48, %f46;
	ld.global.f32 	%f50, [%rd29+12];
	add.s64 	%rd33, %rd32, %rd30;
	ld.global.f32 	%f51, [%rd33];
	fma.rn.f32 	%f67, %f50, %f51, %f49;
	add.s32 	%r39, %r39, 4;
$L__BB1_8:
	setp.eq.s32 	%p9, %r13, 0;
	@%p9 bra 	$L__BB1_13;
	setp.eq.s32 	%p10, %r13, 1;
	@%p10 bra 	$L__BB1_11;
	add.s32 	%r30, %r39, %r3;
	mul.wide.u32 	%rd34, %r30, 4;
	add.s64 	%rd35, %rd2, %rd34;
	ld.global.f32 	%f53, [%rd35];
	mad.lo.s32 	%r31, %r39, %r19, %r2;
	mul.wide.s32 	%rd36, %r31, 4;
	add.s64 	%rd37, %rd1, %rd36;
	ld.global.f32 	%f54, [%rd37];
	fma.rn.f32 	%f55, %f53, %f54, %f67;
	cvt.u64.u32 	%rd38, %r3;
	cvt.u64.u32 	%rd39, %r39;
	add.s64 	%rd40, %rd39, %rd38;
	shl.b64 	%rd41, %rd40, 2;
	add.s64 	%rd42, %rd2, %rd41;
	ld.global.f32 	%f56, [%rd42+4];
	mul.wide.s32 	%rd43, %r19, 4;
	add.s64 	%rd44, %rd37, %rd43;
	ld.global.f32 	%f57, [%rd44];
	fma.rn.f32 	%f67, %f56, %f57, %f55;
	add.s32 	%r39, %r39, 2;
$L__BB1_11:
	and.b32  	%r32, %r18, 1;
	setp.eq.b32 	%p11, %r32, 1;
	not.pred 	%p12, %p11;
	@%p12 bra 	$L__BB1_13;
	add.s32 	%r33, %r39, %r3;
	mul.wide.u32 	%rd45, %r33, 4;
	add.s64 	%rd46, %rd2, %rd45;
	ld.global.f32 	%f58, [%rd46];
	mad.lo.s32 	%r34, %r39, %r19, %r2;
	mul.wide.s32 	%rd47, %r34, 4;
	add.s64 	%rd48, %rd1, %rd47;
	ld.global.f32 	%f59, [%rd48];
	fma.rn.f32 	%f67, %f58, %f59, %f67;
$L__BB1_13:
	mad.lo.s32 	%r35, %r19, %r1, %r2;
	cvta.to.global.u64 	%rd49, %rd6;
	mul.wide.s32 	%rd50, %r35, 4;
	add.s64 	%rd51, %rd49, %rd50;
	st.global.f32 	[%rd51], %f67;
$L__BB1_14:
	ret;

}


// ===== COMPILED SASS (sm_100) =====

	.target	sm_100

	.elftype	@"ET_EXEC"


//--------------------- .note.nv.tkinfo           --------------------------
	.section	.note.nv.tkinfo,"",@"SHT_NOTE"
	.sectionflags	@"SHF_NOTE_NV_TKINFO"
	.tkinfo
        /*0018*/ 	.word	0x00000002
        /*0030*/ 	.string	""
        /*0030*/ 	.string	"ptxas"
        /*0030*/ 	.string	"Cuda compilation tools, release 13.0, V13.0.88"
        /*0030*/ 	.string	"Build cuda_13.0.r13.0/compiler.36424714_0"
        /*0030*/ 	.string	"-arch sm_100 -m 64 "



//--------------------- .note.nv.cuinfo           --------------------------
	.section	.note.nv.cuinfo,"",@"SHT_NOTE"
	.sectionflags	@"SHF_NOTE_NV_CUINFO"
        /*0018*/ 	.short	0x0002
        /*001a*/ 	.short	0x0064
        /*001c*/ 	.short	0x0082
	.zero		2


//--------------------- .nv.info                  --------------------------
	.section	.nv.info,"",@"SHT_CUDA_INFO"
	.align	4


	//----- nvinfo : EIATTR_REGCOUNT
	.align		4
        /*0000*/ 	.byte	0x04, 0x2f
        /*0002*/ 	.short	(.L_1 - .L_0)
	.align		4
.L_0:
        /*0004*/ 	.word	index@(_Z12matmul_tiledPfS_S_iii)
        /*0008*/ 	.word	0x00000020


	//----- nvinfo : EIATTR_FRAME_SIZE
	.align		4
.L_1:
        /*000c*/ 	.byte	0x04, 0x11
        /*000e*/ 	.short	(.L_3 - .L_2)
	.align		4
.L_2:
        /*0010*/ 	.word	index@(_Z12matmul_tiledPfS_S_iii)
        /*0014*/ 	.word	0x00000000


	//----- nvinfo : EIATTR_REGCOUNT
	.align		4
.L_3:
        /*0018*/ 	.byte	0x04, 0x2f
        /*001a*/ 	.short	(.L_5 - .L_4)
	.align		4
.L_4:
        /*001c*/ 	.word	index@(_Z12matmul_naivePfS_S_iii)
        /*0020*/ 	.word	0x00000020


	//----- nvinfo : EIATTR_FRAME_SIZE
	.align		4
.L_5:
        /*0024*/ 	.byte	0x04, 0x11
        /*0026*/ 	.short	(.L_7 - .L_6)
	.align		4
.L_6:
        /*0028*/ 	.word	index@(_Z12matmul_naivePfS_S_iii)
        /*002c*/ 	.word	0x00000000


	//----- nvinfo : EIATTR_MIN_STACK_SIZE
	.align		4
.L_7:
        /*0030*/ 	.byte	0x04, 0x12
        /*0032*/ 	.short	(.L_9 - .L_8)
	.align		4
.L_8:
        /*0034*/ 	.word	index@(_Z12matmul_naivePfS_S_iii)
        /*0038*/ 	.word	0x00000000


	//----- nvinfo : EIATTR_MIN_STACK_SIZE
	.align		4
.L_9:
        /*003c*/ 	.byte	0x04, 0x12
        /*003e*/ 	.short	(.L_11 - .L_10)
	.align		4
.L_10:
        /*0040*/ 	.word	index@(_Z12matmul_tiledPfS_S_iii)
        /*0044*/ 	.word	0x00000000
.L_11:


//--------------------- .nv.compat                --------------------------
	.section	.nv.compat,"",@"SHT_CUDA_COMPAT_INFO"
	.align	4
        /*0000*/ 	.byte	0x02, 0x09, 0x00, 0x00, 0x02, 0x02, 0x01, 0x00, 0x02, 0x05, 0x05, 0x00, 0x03, 0x07, 0x01, 0x01
        /*0010*/ 	.byte	0x02, 0x03, 0x00, 0x00, 0x02, 0x06, 0x01, 0x00, 0x04, 0x0b, 0x08, 0x00, 0x09, 0x00, 0x00, 0x00
        /*0020*/ 	.byte	0x00, 0x00, 0x00, 0x00


//--------------------- .nv.info._Z12matmul_naivePfS_S_iii --------------------------
	.section	.nv.info._Z12matmul_naivePfS_S_iii,"",@"SHT_CUDA_INFO"
	.sectionflags	@""
	.align	4


	//----- nvinfo : EIATTR_CUDA_API_VERSION
	.align		4
        /*0000*/ 	.byte	0x04, 0x37
        /*0002*/ 	.short	(.L_13 - .L_12)
.L_12:
        /*0004*/ 	.word	0x00000082


	//----- nvinfo : EIATTR_KPARAM_INFO
	.align		4
.L_13:
        /*0008*/ 	.byte	0x04, 0x17
        /*000a*/ 	.short	(.L_15 - .L_14)
.L_14:
        /*000c*/ 	.word	0x00000000
        /*0010*/ 	.short	0x0005
        /*0012*/ 	.short	0x0020
        /*0014*/ 	.byte	0x00, 0xf0, 0x11, 0x00


	//----- nvinfo : EIATTR_KPARAM_INFO
	.align		4
.L_15:
        /*0018*/ 	.byte	0x04, 0x17
        /*001a*/ 	.short	(.L_17 - .L_16)
.L_16:
        /*001c*/ 	.word	0x00000000
        /*0020*/ 	.short	0x0004
        /*0022*/ 	.short	0x001c
        /*0024*/ 	.byte	0x00, 0xf0, 0x11, 0x00


	//----- nvinfo : EIATTR_KPARAM_INFO
	.align		4
.L_17:
        /*0028*/ 	.byte	0x04, 0x17
        /*002a*/ 	.short	(.L_19 - .L_18)
.L_18:
        /*002c*/ 	.word	0x00000000
        /*0030*/ 	.short	0x0003
        /*0032*/ 	.short	0x0018
        /*0034*/ 	.byte	0x00, 0xf0, 0x11, 0x00


	//----- nvinfo : EIATTR_KPARAM_INFO
	.align		4
.L_19:
        /*0038*/ 	.byte	0x04, 0x17
        /*003a*/ 	.short	(.L_21 - .L_20)
.L_20:
        /*003c*/ 	.word	0x00000000
        /*0040*/ 	.short	0x0002
        /*0042*/ 	.short	0x0010
        /*0044*/ 	.byte	0x00, 0xf5, 0x21, 0x00


	//----- nvinfo : EIATTR_KPARAM_INFO
	.align		4
.L_21:
        /*0048*/ 	.byte	0x04, 0x17
        /*004a*/ 	.short	(.L_23 - .L_22)
.L_22:
        /*004c*/ 	.word	0x00000000
        /*0050*/ 	.short	0x0001
        /*0052*/ 	.short	0x0008
        /*0054*/ 	.byte	0x00, 0xf5, 0x21, 0x00


	//----- nvinfo : EIATTR_KPARAM_INFO
	.align		4
.L_23:
        /*0058*/ 	.byte	0x04, 0x17
        /*005a*/ 	.short	(.L_25 - .L_24)
.L_24:
        /*005c*/ 	.word	0x00000000
        /*0060*/ 	.short	0x0000
        /*0062*/ 	.short	0x0000
        /*0064*/ 	.byte	0x00, 0xf5, 0x21, 0x00


	//----- nvinfo : EIATTR_SPARSE_MMA_MASK
	.align		4
.L_25:
        /*0068*/ 	.byte	0x03, 0x50
        /*006a*/ 	.short	0x0000


	//----- nvinfo : EIATTR_MAXREG_COUNT
	.align		4
        /*006c*/ 	.byte	0x03, 0x1b
        /*006e*/ 	.short	0x00ff


	//----- nvinfo : EIATTR_MERCURY_ISA_VERSION
	.align		4
        /*0070*/ 	.byte	0x03, 0x5f
        /*0072*/ 	.short	0x0101


	//----- nvinfo : EIATTR_VRC_CTA_INIT_COUNT
	.align		4
        /*0074*/ 	.byte	0x02, 0x4a
	.zero		1
	.zero		1


	//----- nvinfo : EIATTR_EXIT_INSTR_OFFSETS
	.align		4
        /*0078*/ 	.byte	0x04, 0x1c
        /*007a*/ 	.short	(.L_27 - .L_26)


	//   ....[0]....
.L_26:
        /*007c*/ 	.word	0x000000d0


	//   ....[1]....
        /*0080*/ 	.word	0x000008f0


	//----- nvinfo : EIATTR_CBANK_PARAM_SIZE
	.align		4
.L_27:
        /*0084*/ 	.byte	0x03, 0x19
        /*0086*/ 	.short	0x0024


	//----- nvinfo : EIATTR_PARAM_CBANK
	.align		4
        /*0088*/ 	.byte	0x04, 0x0a
        /*008a*/ 	.short	(.L_29 - .L_28)
	.align		4
.L_28:
        /*008c*/ 	.word	index@(.nv.constant0._Z12matmul_naivePfS_S_iii)
        /*0090*/ 	.short	0x0380
        /*0092*/ 	.short	0x0024


	//----- nvinfo : EIATTR_SW_WAR
	.align		4
.L_29:
        /*0094*/ 	.byte	0x04, 0x36
        /*0096*/ 	.short	(.L_31 - .L_30)
.L_30:
        /*0098*/ 	.word	0x00000008
.L_31:


//--------------------- .nv.info._Z12matmul_tiledPfS_S_iii --------------------------
	.section	.nv.info._Z12matmul_tiledPfS_S_iii,"",@"SHT_CUDA_INFO"
	.sectionflags	@""
	.align	4


	//----- nvinfo : EIATTR_CUDA_API_VERSION
	.align		4
        /*0000*/ 	.byte	0x04, 0x37
        /*0002*/ 	.short	(.L_33 - .L_32)
.L_32:
        /*0004*/ 	.word	0x00000082


	//----- nvinfo : EIATTR_KPARAM_INFO
	.align		4
.L_33:
        /*0008*/ 	.byte	0x04, 0x17
        /*000a*/ 	.short	(.L_35 - .L_34)
.L_34:
        /*000c*/ 	.word	0x00000000
        /*0010*/ 	.short	0x0005
        /*0012*/ 	.short	0x0020
        /*0014*/ 	.byte	0x00, 0xf0, 0x11, 0x00


	//----- nvinfo : EIATTR_KPARAM_INFO
	.align		4
.L_35:
        /*0018*/ 	.byte	0x04, 0x17
        /*001a*/ 	.short	(.L_37 - .L_36)
.L_36:
        /*001c*/ 	.word	0x00000000
        /*0020*/ 	.short	0x0004
        /*0022*/ 	.short	0x001c
        /*0024*/ 	.byte	0x00, 0xf0, 0x11, 0x00


	//----- nvinfo : EIATTR_KPARAM_INFO
	.align		4
.L_37:
        /*0028*/ 	.byte	0x04, 0x17
        /*002a*/ 	.short	(.L_39 - .L_38)
.L_38:
        /*002c*/ 	.word	0x00000000
        /*0030*/ 	.short	0x0003
        /*0032*/ 	.short	0x0018
        /*0034*/ 	.byte	0x00, 0xf0, 0x11, 0x00


	//----- nvinfo : EIATTR_KPARAM_INFO
	.align		4
.L_39:
        /*0038*/ 	.byte	0x04, 0x17
        /*003a*/ 	.short	(.L_41 - .L_40)
.L_40:
        /*003c*/ 	.word	0x00000000
        /*0040*/ 	.short	0x0002
        /*0042*/ 	.short	0x0010
        /*0044*/ 	.byte	0x00, 0xf5, 0x21, 0x00


	//----- nvinfo : EIATTR_KPARAM_INFO
	.align		4
.L_41:
        /*0048*/ 	.byte	0x04, 0x17
        /*004a*/ 	.short	(.L_43 - .L_42)
.L_42:
        /*004c*/ 	.word	0x00000000
        /*0050*/ 	.short	0x0001
        /*0052*/ 	.short	0x0008
        /*0054*/ 	.byte	0x00, 0xf5, 0x21, 0x00


	//----- nvinfo : EIATTR_KPARAM_INFO
	.align		4
.L_43:
        /*0058*/ 	.byte	0x04, 0x17
        /*005a*/ 	.short	(.L_45 - .L_44)
.L_44:
        /*005c*/ 	.word	0x00000000
        /*0060*/ 	.short	0x0000
        /*0062*/ 	.short	0x0000
        /*0064*/ 	.byte	0x00, 0xf5, 0x21, 0x00


	//----- nvinfo : EIATTR_SPARSE_MMA_MASK
	.align		4
.L_45:
        /*0068*/ 	.byte	0x03, 0x50
        /*006a*/ 	.short	0x0000


	//----- nvinfo : EIATTR_MAXREG_COUNT
	.align		4
        /*006c*/ 	.byte	0x03, 0x1b
        /*006e*/ 	.short	0x00ff


	//----- nvinfo : EIATTR_NUM_BARRIERS
	.align		4
        /*0070*/ 	.byte	0x02, 0x4c
        /*0072*/ 	.byte	0x01
	.zero		1


	//----- nvinfo : EIATTR_MERCURY_ISA_VERSION
	.align		4
        /*0074*/ 	.byte	0x03, 0x5f
        /*0076*/ 	.short	0x0101


	//----- nvinfo : EIATTR_VRC_CTA_INIT_COUNT
	.align		4
        /*0078*/ 	.byte	0x02, 0x4a
	.zero		1
	.zero		1


	//----- nvinfo : EIATTR_EXIT_INSTR_OFFSETS
	.align		4
        /*007c*/ 	.byte	0x04, 0x1c
        /*007e*/ 	.short	(.L_47 - .L_46)


	//   ....[0]....
.L_46:
        /*0080*/ 	.word	0x000005e0


	//   ....[1]....
        /*0084*/ 	.word	0x00000630


	//----- nvinfo : EIATTR_CBANK_PARAM_SIZE
	.align		4
.L_47:
        /*0088*/ 	.byte	0x03, 0x19
        /*008a*/ 	.short	0x0024


	//----- nvinfo : EIATTR_PARAM_CBANK
	.align		4
        /*008c*/ 	.byte	0x04, 0x0a
        /*008e*/ 	.short	(.L_49 - .L_48)
	.align		4
.L_48:
        /*0090*/ 	.word	index@(.nv.constant0._Z12matmul_tiledPfS_S_iii)
        /*0094*/ 	.short	0x0380
        /*0096*/ 	.short	0x0024


	//----- nvinfo : EIATTR_SW_WAR
	.align		4
.L_49:
        /*0098*/ 	.byte	0x04, 0x36
        /*009a*/ 	.short	(.L_51 - .L_50)
.L_50:
        /*009c*/ 	.word	0x00000008
.L_51:


//--------------------- .nv.callgraph             --------------------------
	.section	.nv.callgraph,"",@"SHT_CUDA_CALLGRAPH"
	.align	4
	.sectionentsize	8
	.align		4
        /*0000*/ 	.word	0x00000000
	.align		4
        /*0004*/ 	.word	0xffffffff
	.align		4
        /*0008*/ 	.word	0x00000000
	.align		4
        /*000c*/ 	.word	0xfffffffe
	.align		4
        /*0010*/ 	.word	0x00000000
	.align		4
        /*0014*/ 	.word	0xfffffffd
	.align		4
        /*0018*/ 	.word	0x00000000
	.align		4
        /*001c*/ 	.word	0xfffffffc


//--------------------- .text._Z12matmul_naivePfS_S_iii --------------------------
	.section	.text._Z12matmul_naivePfS_S_iii,"ax",@progbits
	.align	128
        .global         _Z12matmul_naivePfS_S_iii
        .type           _Z12matmul_naivePfS_S_iii,@function
        .size           _Z12matmul_naivePfS_S_iii,(.L_x_8 - _Z12matmul_naivePfS_S_iii)
        .other          _Z12matmul_naivePfS_S_iii,@"STO_CUDA_ENTRY STV_DEFAULT"
_Z12matmul_naivePfS_S_iii:
.text._Z12matmul_naivePfS_S_iii:
[----:B------:R-:W-:Y:S01]  /*0000*/  LDC R1, c[0x0][0x37c] ;  /* 0x0000df00ff017b82 */ /* 0x000fe20000000800 */
[----:B------:R-:W0:Y:S07]  /*0010*/  S2R R5, SR_TID.X ;  /* 0x0000000000057919 */ /* 0x000e2e0000002100 */
[----:B------:R-:W1:Y:S01]  /*0020*/  LDC R16, c[0x0][0x364] ;  /* 0x0000d900ff107b82 */ /* 0x000e620000000800 */
[----:B------:R-:W2:Y:S01]  /*0030*/  LDCU UR6, c[0x0][0x398] ;  /* 0x00007300ff0677ac */ /* 0x000ea20008000800 */
[----:B------:R-:W1:Y:S06]  /*0040*/  S2R R3, SR_TID.Y ;  /* 0x0000000000037919 */ /* 0x000e6c0000002200 */
[----:B------:R-:W0:Y:S08]  /*0050*/  S2UR UR5, SR_CTAID.X ;  /* 0x00000000000579c3 */ /* 0x000e300000002500 */
[----:B------:R-:W0:Y:S08]  /*0060*/  LDC R0, c[0x0][0x360] ;  /* 0x0000d800ff007b82 */ /* 0x000e300000000800 */
[----:B------:R-:W1:Y:S08]  /*0070*/  S2UR UR4, SR_CTAID.Y ;  /* 0x00000000000479c3 */ /* 0x000e700000002600 */
[----:B------:R-:W3:Y:S01]  /*0080*/  LDC R17, c[0x0][0x3a0] ;  /* 0x0000e800ff117b82 */ /* 0x000ee20000000800 */
[----:B0-----:R-:W-:-:S02]  /*0090*/  IMAD R0, R0, UR5, R5 ;  /* 0x0000000500007c24 */ /* 0x001fc4000f8e0205 */
[----:B-1----:R-:W-:-:S03]  /*00a0*/  IMAD R16, R16, UR4, R3 ;  /* 0x0000000410107c24 */ /* 0x002fc6000f8e0203 */
[----:B---3--:R-:W-:-:S04]  /*00b0*/  ISETP.GE.AND P0, PT, R0, R17, PT ;  /* 0x000000110000720c */ /* 0x008fc80003f06270 */
[----:B--2---:R-:W-:-:S13]  /*00c0*/  ISETP.GE.OR P0, PT, R16, UR6, P0 ;  /* 0x0000000610007c0c */ /* 0x004fda0008706670 */
[----:B------:R-:W-:Y:S05]  /*00d0*/  @P0 EXIT ;  /* 0x000000000000094d */ /* 0x000fea0003800000 */
[----:B------:R-:W0:Y:S01]  /*00e0*/  LDC R19, c[0x0][0x39c] ;  /* 0x0000e700ff137b82 */ /* 0x000e220000000800 */
[----:B------:R-:W1:Y:S01]  /*00f0*/  LDCU.64 UR4, c[0x0][0x358] ;  /* 0x00006b00ff0477ac */ /* 0x000e620008000a00 */
[----:B------:R-:W-:Y:S01]  /*0100*/  HFMA2 R24, -RZ, RZ, 0, 0 ;  /* 0x00000000ff187431 */ /* 0x000fe200000001ff */
[----:B0-----:R-:W-:-:S13]  /*0110*/  ISETP.GE.AND P0, PT, R19, 0x1, PT ;  /* 0x000000011300780c */ /* 0x001fda0003f06270 */
[----:B-1----:R-:W-:Y:S05]  /*0120*/  @!P0 BRA `(.L_x_0) ;  /* 0x0000000400e08947 */ /* 0x002fea0003800000 */
[C---:B------:R-:W-:Y:S01]  /*0130*/  ISETP.GE.U32.AND P1, PT, R19.reuse, 0x8, PT ;  /* 0x000000081300780c */ /* 0x040fe20003f26070 */
[----:B------:R-:W-:Y:S01]  /*0140*/  IMAD R20, R16, R19, RZ ;  /* 0x0000001310147224 */ /* 0x000fe200078e02ff */
[----:B------:R-:W-:Y:S02]  /*0150*/  LOP3.LUT R27, R19, 0x7, RZ, 0xc0, !PT ;  /* 0x00000007131b7812 */ /* 0x000fe400078ec0ff */
[----:B------:R-:W-:Y:S02]  /*0160*/  MOV R24, RZ ;  /* 0x000000ff00187202 */ /* 0x000fe40000000f00 */
[----:B------:R-:W-:Y:S02]  /*0170*/  ISETP.NE.AND P0, PT, R27, RZ, PT ;  /* 0x000000ff1b00720c */ /* 0x000fe40003f05270 */
[----:B------:R-:W-:-:S05]  /*0180*/  MOV R21, RZ ;  /* 0x000000ff00157202 */ /* 0x000fca0000000f00 */
[----:B------:R-:W-:Y:S06]  /*0190*/  @!P1 BRA `(.L_x_1) ;  /* 0x0000000000c49947 */ /* 0x000fec0003800000 */
[----:B------:R-:W0:Y:S01]  /*01a0*/  LDC.64 R2, c[0x0][0x380] ;  /* 0x0000e000ff027b82 */ /* 0x000e220000000a00 */
[----:B------:R-:W-:Y:S02]  /*01b0*/  LOP3.LUT R21, R19, 0x7ffffff8, RZ, 0xc0, !PT ;  /* 0x7ffffff813157812 */ /* 0x000fe400078ec0ff */
[----:B------:R-:W-:Y:S02]  /*01c0*/  MOV R24, RZ ;  /* 0x000000ff00187202 */ /* 0x000fe40000000f00 */
[----:B------:R-:W-:Y:S02]  /*01d0*/  MOV R18, R0 ;  /* 0x0000000000127202 */ /* 0x000fe40000000f00 */
[----:B------:R-:W-:Y:S01]  /*01e0*/  IADD3 R22, PT, PT, -R21, RZ, RZ ;  /* 0x000000ff15167210 */ /* 0x000fe20007ffe1ff */
[----:B0-----:R-:W-:-:S03]  /*01f0*/  IMAD.WIDE.U32 R2, R20, 0x4, R2 ;  /* 0x0000000414027825 */ /* 0x001fc600078e0002 */
[----:B------:R-:W-:-:S04]  /*0200*/  IADD3 R4, P1, PT, R2, 0x10, RZ ;  /* 0x0000001002047810 */ /* 0x000fc80007f3e0ff */
[----:B------:R-:W-:-:S09]  /*0210*/  IADD3.X R5, PT, PT, RZ, R3, RZ, P1, !PT ;  /* 0x00000003ff057210 */ /* 0x000fd20000ffe4ff */
.L_x_2:
[----:B------:R-:W0:Y:S01]  /*0220*/  LDC.64 R14, c[0x0][0x388] ;  /* 0x0000e200ff0e7b82 */ /* 0x000e220000000a00 */
[----:B------:R-:W-:Y:S02]  /*0230*/  MOV R2, R4 ;  /* 0x0000000400027202 */ /* 0x000fe40000000f00 */
[----:B------:R-:W-:-:S05]  /*0240*/  MOV R3, R5 ;  /* 0x0000000500037202 */ /* 0x000fca0000000f00 */
[----:B------:R-:W2:Y:S04]  /*0250*/  LDG.E R25, desc[UR4][R2.64+-0x10] ;  /* 0xfffff00402197981 */ /* 0x000ea8000c1e1900 */
[----:B------:R-:W3:Y:S04]  /*0260*/  LDG.E R23, desc[UR4][R2.64+-0xc] ;  /* 0xfffff40402177981 */ /* 0x000ee8000c1e1900 */
[----:B------:R-:W4:Y:S04]  /*0270*/  LDG.E R29, desc[UR4][R2.64+-0x8] ;  /* 0xfffff804021d7981 */ /* 0x000f28000c1e1900 */
[----:B------:R-:W5:Y:S01]  /*0280*/  LDG.E R28, desc[UR4][R2.64+-0x4] ;  /* 0xfffffc04021c7981 */ /* 0x000f62000c1e1900 */
[----:B0-----:R-:W-:-:S05]  /*0290*/  IMAD.WIDE R14, R18, 0x4, R14 ;  /* 0x00000004120e7825 */ /* 0x001fca00078e020e */
[----:B------:R0:W2:Y:S01]  /*02a0*/  LDG.E R26, desc[UR4][R14.64] ;  /* 0x000000040e1a7981 */ /* 0x0000a2000c1e1900 */
[----:B------:R-:W-:-:S04]  /*02b0*/  IMAD.WIDE R12, R17, 0x4, R14 ;  /* 0x00000004110c7825 */ /* 0x000fc800078e020e */
[C---:B------:R-:W-:Y:S02]  /*02c0*/  IMAD.WIDE R4, R17.reuse, 0x4, R12 ;  /* 0x0000000411047825 */ /* 0x040fe400078e020c */
[----:B------:R-:W3:Y:S02]  /*02d0*/  LDG.E R12, desc[UR4][R12.64] ;  /* 0x000000040c0c7981 */ /* 0x000ee4000c1e1900 */
[C---:B------:R-:W-:Y:S02]  /*02e0*/  IMAD.WIDE R8, R17.reuse, 0x4, R4 ;  /* 0x0000000411087825 */ /* 0x040fe400078e0204 */
[----:B------:R-:W4:Y:S02]  /*02f0*/  LDG.E R4, desc[UR4][R4.64] ;  /* 0x0000000404047981 */ /* 0x000f24000c1e1900 */
[C---:B------:R-:W-:Y:S02]  /*0300*/  IMAD.WIDE R6, R17.reuse, 0x4, R8 ;  /* 0x0000000411067825 */ /* 0x040fe400078e0208 */
[----:B------:R-:W5:Y:S02]  /*0310*/  LDG.E R8, desc[UR4][R8.64] ;  /* 0x0000000408087981 */ /* 0x000f64000c1e1900 */
[----:B------:R-:W-:-:S02]  /*0320*/  IMAD.WIDE R10, R17, 0x4, R6 ;  /* 0x00000004110a7825 */ /* 0x000fc400078e0206 */
[----:B------:R-:W5:Y:S04]  /*0330*/  LDG.E R5, desc[UR4][R2.64] ;  /* 0x0000000402057981 */ /* 0x000f68000c1e1900 */
[----:B------:R-:W5:Y:S01]  /*0340*/  LDG.E R6, desc[UR4][R6.64] ;  /* 0x0000000406067981 */ /* 0x000f62000c1e1900 */
[----:B0-----:R-:W-:-:S03]  /*0350*/  IMAD.WIDE R14, R17, 0x4, R10 ;  /* 0x00000004110e7825 */ /* 0x001fc600078e020a */
[----:B------:R-:W5:Y:S04]  /*0360*/  LDG.E R10, desc[UR4][R10.64] ;  /* 0x000000040a0a7981 */ /* 0x000f68000c1e1900 */
[----:B------:R-:W5:Y:S04]  /*0370*/  LDG.E R13, desc[UR4][R14.64] ;  /* 0x000000040e0d7981 */ /* 0x000f68000c1e1900 */
[----:B------:R-:W5:Y:S04]  /*0380*/  LDG.E R7, desc[UR4][R2.64+0x4] ;  /* 0x0000040402077981 */ /* 0x000f68000c1e1900 */
[----:B------:R-:W5:Y:S01]  /*0390*/  LDG.E R9, desc[UR4][R2.64+0xc] ;  /* 0x00000c0402097981 */ /* 0x000f62000c1e1900 */
[----:B--2---:R-:W-:Y:S01]  /*03a0*/  FFMA R26, R25, R26, R24 ;  /* 0x0000001a191a7223 */ /* 0x004fe20000000018 */
[----:B------:R-:W-:-:S02]  /*03b0*/  IMAD.WIDE R24, R17, 0x4, R14 ;  /* 0x0000000411187825 */ /* 0x000fc400078e020e */
[----:B------:R-:W2:Y:S04]  /*03c0*/  LDG.E R14, desc[UR4][R2.64+0x8] ;  /* 0x00000804020e7981 */ /* 0x000ea8000c1e1900 */
[----:B------:R-:W2:Y:S01]  /*03d0*/  LDG.E R24, desc[UR4][R24.64] ;  /* 0x0000000418187981 */ /* 0x000ea2000c1e1900 */
[----:B---3--:R-:W-:Y:S01]  /*03e0*/  FFMA R12, R23, R12, R26 ;  /* 0x0000000c170c7223 */ /* 0x008fe2000000001a */
[----:B------:R-:W-:-:S03]  /*03f0*/  IADD3 R22, PT, PT, R22, 0x8, RZ ;  /* 0x0000000816167810 */ /* 0x000fc60007ffe0ff */
[----:B----4-:R-:W-:Y:S01]  /*0400*/  FFMA R29, R29, R4, R12 ;  /* 0x000000041d1d7223 */ /* 0x010fe2000000000c */
[----:B------:R-:W-:-:S03]  /*0410*/  ISETP.NE.AND P1, PT, R22, RZ, PT ;  /* 0x000000ff1600720c */ /* 0x000fc60003f25270 */
[----:B-----5:R-:W-:Y:S01]  /*0420*/  FFMA R8, R28, R8, R29 ;  /* 0x000000081c087223 */ /* 0x020fe2000000001d */
[----:B------:R-:W-:-:S03]  /*0430*/  IADD3 R4, P2, PT, R2, 0x20, RZ ;  /* 0x0000002002047810 */ /* 0x000fc60007f5e0ff */
[----:B------:R-:W-:Y:S01]  /*0440*/  FFMA R6, R5, R6, R8 ;  /* 0x0000000605067223 */ /* 0x000fe20000000008 */
[----:B------:R-:W-:Y:S02]  /*0450*/  IADD3.X R5, PT, PT, RZ, R3, RZ, P2, !PT ;  /* 0x00000003ff057210 */ /* 0x000fe400017fe4ff */
[----:B------:R-:W-:Y:S01]  /*0460*/  LEA R18, R17, R18, 0x3 ;  /* 0x0000001211127211 */ /* 0x000fe200078e18ff */
[----:B------:R-:W-:-:S04]  /*0470*/  FFMA R7, R7, R10, R6 ;  /* 0x0000000a07077223 */ /* 0x000fc80000000006 */
[----:B--2---:R-:W-:-:S04]  /*0480*/  FFMA R14, R14, R13, R7 ;  /* 0x0000000d0e0e7223 */ /* 0x004fc80000000007 */
[----:B------:R-:W-:Y:S01]  /*0490*/  FFMA R24, R9, R24, R14 ;  /* 0x0000001809187223 */ /* 0x000fe2000000000e */
[----:B------:R-:W-:Y:S06]  /*04a0*/  @P1 BRA `(.L_x_2) ;  /* 0xfffffffc005c1947 */ /* 0x000fec000383ffff */
.L_x_1:
[----:B------:R-:W-:Y:S05]  /*04b0*/  @!P0 BRA `(.L_x_0) ;  /* 0x0000000000fc8947 */ /* 0x000fea0003800000 */
[----:B------:R-:W-:Y:S02]  /*04c0*/  ISETP.GE.U32.AND P1, PT, R27, 0x4, PT ;  /* 0x000000041b00780c */ /* 0x000fe40003f26070 */
[----:B------:R-:W-:-:S04]  /*04d0*/  LOP3.LUT R14, R19, 0x3, RZ, 0xc0, !PT ;  /* 0x00000003130e7812 */ /* 0x000fc800078ec0ff */
[----:B------:R-:W-:-:S07]  /*04e0*/  ISETP.NE.AND P0, PT, R14, RZ, PT ;  /* 0x000000ff0e00720c */ /* 0x000fce0003f05270 */
[----:B------:R-:W-:Y:S06]  /*04f0*/  @!P1 BRA `(.L_x_3) ;  /* 0x00000000006c9947 */ /* 0x000fec0003800000 */
[----:B------:R-:W0:Y:S01]  /*0500*/  LDC.64 R4, c[0x0][0x388] ;  /* 0x0000e200ff047b82 */ /* 0x000e220000000a00 */
[----:B------:R-:W1:Y:S01]  /*0510*/  LDCU.64 UR6, c[0x0][0x380] ;  /* 0x00007000ff0677ac */ /* 0x000e620008000a00 */
[----:B------:R-:W-:Y:S01]  /*0520*/  IMAD R7, R21, R17, R0 ;  /* 0x0000001115077224 */ /* 0x000fe200078e0200 */
[CC--:B------:R-:W-:Y:S02]  /*0530*/  IADD3 R3, PT, PT, R20.reuse, R21.reuse, RZ ;  /* 0x0000001514037210 */ /* 0x0c0fe40007ffe0ff */
[----:B------:R-:W-:-:S03]  /*0540*/  IADD3 R8, P1, PT, R20, R21, RZ ;  /* 0x0000001514087210 */ /* 0x000fc60007f3e0ff */
[----:B------:R-:W2:Y:S01]  /*0550*/  LDC.64 R12, c[0x0][0x380] ;  /* 0x0000e000ff0c7b82 */ /* 0x000ea20000000a00 */
[----:B0-----:R-:W-:-:S04]  /*0560*/  IMAD.WIDE R4, R7, 0x4, R4 ;  /* 0x0000000407047825 */ /* 0x001fc800078e0204 */
[----:B------:R-:W-:Y:S02]  /*0570*/  IMAD.WIDE R6, R17, 0x4, R4 ;  /* 0x0000000411067825 */ /* 0x000fe400078e0204 */
[----:B------:R-:W3:Y:S02]  /*0580*/  LDG.E R4, desc[UR4][R4.64] ;  /* 0x0000000404047981 */ /* 0x000ee4000c1e1900 */
[----:B--2---:R-:W-:Y:S01]  /*0590*/  IMAD.WIDE.U32 R12, R3, 0x4, R12 ;  /* 0x00000004030c7825 */ /* 0x004fe200078e000c */
[----:B------:R-:W-:Y:S02]  /*05a0*/  IADD3.X R3, PT, PT, RZ, RZ, RZ, P1, !PT ;  /* 0x000000ffff037210 */ /* 0x000fe40000ffe4ff */
[----:B-1----:R-:W-:-:S03]  /*05b0*/  LEA R2, P1, R8, UR6, 0x2 ;  /* 0x0000000608027c11 */ /* 0x002fc6000f8210ff */
[----:B------:R-:W3:Y:S01]  /*05c0*/  LDG.E R13, desc[UR4][R12.64] ;  /* 0x000000040c0d7981 */ /* 0x000ee2000c1e1900 */
[----:B------:R-:W-:Y:S01]  /*05d0*/  LEA.HI.X R3, R8, UR7, R3, 0x2, P1 ;  /* 0x0000000708037c11 */ /* 0x000fe200088f1403 */
[C---:B------:R-:W-:Y:S02]  /*05e0*/  IMAD.WIDE R8, R17.reuse, 0x4, R6 ;  /* 0x0000000411087825 */ /* 0x040fe400078e0206 */
[----:B------:R-:W2:Y:S04]  /*05f0*/  LDG.E R6, desc[UR4][R6.64] ;  /* 0x0000000406067981 */ /* 0x000ea8000c1e1900 */
[----:B------:R-:W2:Y:S01]  /*0600*/  LDG.E R15, desc[UR4][R2.64+0x4] ;  /* 0x00000404020f7981 */ /* 0x000ea2000c1e1900 */
[----:B------:R-:W-:-:S03]  /*0610*/  IMAD.WIDE R10, R17, 0x4, R8 ;  /* 0x00000004110a7825 */ /* 0x000fc600078e0208 */
[----:B------:R-:W4:Y:S04]  /*0620*/  LDG.E R22, desc[UR4][R8.64] ;  /* 0x0000000408167981 */ /* 0x000f28000c1e1900 */
[----:B------:R-:W4:Y:S04]  /*0630*/  LDG.E R18, desc[UR4][R2.64+0x8] ;  /* 0x0000080402127981 */ /* 0x000f28000c1e1900 */
[----:B------:R-:W5:Y:S04]  /*0640*/  LDG.E R26, desc[UR4][R2.64+0xc] ;  /* 0x00000c04021a7981 */ /* 0x000f68000c1e1900 */
[----:B------:R-:W5:Y:S01]  /*0650*/  LDG.E R10, desc[UR4][R10.64] ;  /* 0x000000040a0a7981 */ /* 0x000f62000c1e1900 */
[----:B------:R-:W-:Y:S01]  /*0660*/  IADD3 R21, PT, PT, R21, 0x4, RZ ;  /* 0x0000000415157810 */ /* 0x000fe20007ffe0ff */
[----:B---3--:R-:W-:-:S04]  /*0670*/  FFMA R24, R13, R4, R24 ;  /* 0x000000040d187223 */ /* 0x008fc80000000018 */
[----:B--2---:R-:W-:-:S04]  /*0680*/  FFMA R15, R15, R6, R24 ;  /* 0x000000060f0f7223 */ /* 0x004fc80000000018 */
[----:B----4-:R-:W-:-:S04]  /*0690*/  FFMA R15, R18, R22, R15 ;  /* 0x00000016120f7223 */ /* 0x010fc8000000000f */
[----:B-----5:R-:W-:-:S07]  /*06a0*/  FFMA R24, R26, R10, R15 ;  /* 0x0000000a1a187223 */ /* 0x020fce000000000f */
.L_x_3:
[----:B------:R-:W-:Y:S05]  /*06b0*/  @!P0 BRA `(.L_x_0) ;  /* 0x00000000007c8947 */ /* 0x000fea0003800000 */
[----:B------:R-:W-:Y:S01]  /*06c0*/  ISETP.NE.AND P1, PT, R14, 0x1, PT ;  /* 0x000000010e00780c */ /* 0x000fe20003f25270 */
[----:B------:R-:W0:Y:S01]  /*06d0*/  LDC.64 R10, c[0x0][0x380] ;  /* 0x0000e000ff0a7b82 */ /* 0x000e220000000a00 */
[----:B------:R-:W-:-:S04]  /*06e0*/  LOP3.LUT R19, R19, 0x1, RZ, 0xc0, !PT ;  /* 0x0000000113137812 */ /* 0x000fc800078ec0ff */
[----:B------:R-:W-:-:S03]  /*06f0*/  ISETP.NE.U32.AND P0, PT, R19, 0x1, PT ;  /* 0x000000011300780c */ /* 0x000fc60003f05070 */
[----:B------:R-:W1:Y:S04]  /*0700*/  LDC.64 R8, c[0x0][0x388] ;  /* 0x0000e200ff087b82 */ /* 0x000e680000000a00 */
[CC--:B------:R-:W-:Y:S02]  /*0710*/  @P1 IADD3 R13, PT, PT, R20.reuse, R21.reuse, RZ ;  /* 0x00000015140d1210 */ /* 0x0c0fe40007ffe0ff */
[----:B------:R-:W-:Y:S02]  /*0720*/  @P1 IADD3 R12, P2, PT, R20, R21, RZ ;  /* 0x00000015140c1210 */ /* 0x000fe40007f5e0ff */
[----:B------:R-:W2:Y:S02]  /*0730*/  @P1 LDC.64 R2, c[0x0][0x380] ;  /* 0x0000e000ff021b82 */ /* 0x000ea40000000a00 */
[----:B------:R-:W-:-:S06]  /*0740*/  @P1 IADD3.X R14, PT, PT, RZ, RZ, RZ, P2, !PT ;  /* 0x000000ffff0e1210 */ /* 0x000fcc00017fe4ff */
[----:B------:R-:W3:Y:S01]  /*0750*/  LDC.64 R4, c[0x0][0x380] ;  /* 0x0000e000ff047b82 */ /* 0x000ee20000000a00 */
[----:B0-----:R-:W-:-:S04]  /*0760*/  @P1 IMAD.WIDE.U32 R10, R13, 0x4, R10 ;  /* 0x000000040d0a1825 */ /* 0x001fc800078e000a */
[C---:B------:R-:W-:Y:S01]  /*0770*/  @P1 IMAD R13, R21.reuse, R17, R0 ;  /* 0x00000011150d1224 */ /* 0x040fe200078e0200 */
[----:B------:R-:W-:Y:S01]  /*0780*/  @P1 IADD3 R21, PT, PT, R21, 0x2, RZ ;  /* 0x0000000215151810 */ /* 0x000fe20007ffe0ff */
[----:B------:R-:W4:Y:S01]  /*0790*/  @P1 LDG.E R11, desc[UR4][R10.64] ;  /* 0x000000040a0b1981 */ /* 0x000f22000c1e1900 */
[----:B------:R-:W0:Y:S01]  /*07a0*/  LDC.64 R6, c[0x0][0x388] ;  /* 0x0000e200ff067b82 */ /* 0x000e220000000a00 */
[----:B-1----:R-:W-:Y:S01]  /*07b0*/  @P1 IMAD.WIDE R8, R13, 0x4, R8 ;  /* 0x000000040d081825 */ /* 0x002fe200078e0208 */
[----:B------:R-:W-:Y:S02]  /*07c0*/  @!P0 IADD3 R15, PT, PT, R20, R21, RZ ;  /* 0x00000015140f8210 */ /* 0x000fe40007ffe0ff */
[----:B--2---:R-:W-:Y:S01]  /*07d0*/  @P1 LEA R2, P2, R12, R2, 0x2 ;  /* 0x000000020c021211 */ /* 0x004fe200078410ff */
[----:B------:R-:W-:-:S03]  /*07e0*/  @!P0 IMAD R21, R21, R17, R0 ;  /* 0x0000001115158224 */ /* 0x000fc600078e0200 */
[----:B------:R-:W-:Y:S01]  /*07f0*/  @P1 LEA.HI.X R3, R12, R3, R14, 0x2, P2 ;  /* 0x000000030c031211 */ /* 0x000fe200010f140e */
[----:B------:R-:W-:Y:S01]  /*0800*/  @P1 IMAD.WIDE R12, R17, 0x4, R8 ;  /* 0x00000004110c1825 */ /* 0x000fe200078e0208 */
[----:B------:R-:W4:Y:S03]  /*0810*/  @P1 LDG.E R14, desc[UR4][R8.64] ;  /* 0x00000004080e1981 */ /* 0x000f26000c1e1900 */
[----:B---3--:R-:W-:Y:S01]  /*0820*/  @!P0 IMAD.WIDE.U32 R4, R15, 0x4, R4 ;  /* 0x000000040f048825 */ /* 0x008fe200078e0004 */
[----:B------:R-:W2:Y:S04]  /*0830*/  @P1 LDG.E R2, desc[UR4][R2.64+0x4] ;  /* 0x0000040402021981 */ /* 0x000ea8000c1e1900 */
[----:B------:R-:W2:Y:S01]  /*0840*/  @P1 LDG.E R12, desc[UR4][R12.64] ;  /* 0x000000040c0c1981 */ /* 0x000ea2000c1e1900 */
[----:B0-----:R-:W-:-:S03]  /*0850*/  @!P0 IMAD.WIDE R6, R21, 0x4, R6 ;  /* 0x0000000415068825 */ /* 0x001fc600078e0206 */
[----:B------:R-:W3:Y:S04]  /*0860*/  @!P0 LDG.E R5, desc[UR4][R4.64] ;  /* 0x0000000404058981 */ /* 0x000ee8000c1e1900 */
[----:B------:R-:W3:Y:S01]  /*0870*/  @!P0 LDG.E R6, desc[UR4][R6.64] ;  /* 0x0000000406068981 */ /* 0x000ee2000c1e1900 */
[----:B----4-:R-:W-:-:S04]  /*0880*/  @P1 FFMA R11, R11, R14, R24 ;  /* 0x0000000e0b0b1223 */ /* 0x010fc80000000018 */
[----:B--2---:R-:W-:-:S04]  /*0890*/  @P1 FFMA R24, R2, R12, R11 ;  /* 0x0000000c02181223 */ /* 0x004fc8000000000b */
[----:B---3--:R-:W-:-:S07]  /*08a0*/  @!P0 FFMA R24, R5, R6, R24 ;  /* 0x0000000605188223 */ /* 0x008fce0000000018 */
.L_x_0:
[----:B------:R-:W0:Y:S01]  /*08b0*/  LDC.64 R2, c[0x0][0x390] ;  /* 0x0000e400ff027b82 */ /* 0x000e220000000a00 */
[----:B------:R-:W-:-:S04]  /*08c0*/  IMAD R17, R16, R17, R0 ;  /* 0x0000001110117224 */ /* 0x000fc800078e0200 */
[----:B0-----:R-:W-:-:S05]  /*08d0*/  IMAD.WIDE R2, R17, 0x4, R2 ;  /* 0x0000000411027825 */ /* 0x001fca00078e0202 */
[----:B------:R-:W-:Y:S01]  /*08e0*/  STG.E desc[UR4][R2.64], R24 ;  /* 0x0000001802007986 */ /* 0x000fe2000c101904 */
[----:B------:R-:W-:Y:S05]  /*08f0*/  EXIT ;  /* 0x000000000000794d */ /* 0x000fea0003800000 */
.L_x_4:
[----:B------:R-:W-:-:S00]  /*0900*/  BRA `(.L_x_4) ;  /* 0xfffffffc00fc7947 */ /* 0x000fc0000383ffff */
[----:B------:R-:W-:-:S00]  /*0910*/  NOP ;  /* 0x0000000000007918 */ /* 0x000fc00000000000 */
        /* <DEDUP_REMOVED lines=14> */
.L_x_8:


//--------------------- .text._Z12matmul_tiledPfS_S_iii --------------------------
	.section	.text._Z12matmul_tiledPfS_S_iii,"ax",@progbits
	.align	128
        .global         _Z12matmul_tiledPfS_S_iii
        .type           _Z12matmul_tiledPfS_S_iii,@function
        .size           _Z12matmul_tiledPfS_S_iii,(.L_x_9 - _Z12matmul_tiledPfS_S_iii)
        .other          _Z12matmul_tiledPfS_S_iii,@"STO_CUDA_ENTRY STV_DEFAULT"
_Z12matmul_tiledPfS_S_iii:
.text._Z12matmul_tiledPfS_S_iii:
[----:B------:R-:W-:Y:S01]  /*0000*/  LDC R1, c[0x0][0x37c] ;  /* 0x0000df00ff017b82 */ /* 0x000fe20000000800 */
[----:B------:R-:W0:Y:S01]  /*0010*/  S2R R12, SR_CTAID.Y ;  /* 0x00000000000c7919 */ /* 0x000e220000002600 */
[----:B------:R-:W1:Y:S01]  /*0020*/  LDCU UR10, c[0x0][0x39c] ;  /* 0x00007380ff0a77ac */ /* 0x000e620008000800 */
[----:B------:R-:W-:Y:S01]  /*0030*/  HFMA2 R23, -RZ, RZ, 0, 0 ;  /* 0x00000000ff177431 */ /* 0x000fe200000001ff */
[----:B------:R-:W0:Y:S01]  /*0040*/  S2R R0, SR_TID.Y ;  /* 0x0000000000007919 */ /* 0x000e220000002200 */
[----:B------:R-:W2:Y:S01]  /*0050*/  LDCU UR14, c[0x0][0x3a0] ;  /* 0x00007400ff0e77ac */ /* 0x000ea20008000800 */
[----:B------:R-:W3:Y:S01]  /*0060*/  S2R R5, SR_CTAID.X ;  /* 0x0000000000057919 */ /* 0x000ee20000002500 */
[----:B------:R-:W4:Y:S01]  /*0070*/  LDCU.64 UR8, c[0x0][0x358] ;  /* 0x00006b00ff0877ac */ /* 0x000f220008000a00 */
[----:B------:R-:W3:Y:S01]  /*0080*/  S2R R21, SR_TID.X ;  /* 0x0000000000157919 */ /* 0x000ee20000002100 */
[----:B-1----:R-:W-:Y:S01]  /*0090*/  UISETP.GE.AND UP0, UPT, UR10, 0x1, UPT ;  /* 0x000000010a00788c */ /* 0x002fe2000bf06270 */
[----:B0-----:R-:W-:-:S02]  /*00a0*/  LEA R12, R12, R0, 0x4 ;  /* 0x000000000c0c7211 */ /* 0x001fc400078e20ff */
[----:B---3--:R-:W-:-:S06]  /*00b0*/  LEA R13, R5, R21, 0x4 ;  /* 0x00000015050d7211 */ /* 0x008fcc00078e20ff */
[----:B--2-4-:R-:W-:Y:S05]  /*00c0*/  BRA.U !UP0, `(.L_x_5) ;  /* 0x0000000508387547 */ /* 0x014fea000b800000 */
[----:B------:R-:W0:Y:S01]  /*00d0*/  S2UR UR7, SR_CgaCtaId ;  /* 0x00000000000779c3 */ /* 0x000e220000008800 */
[----:B------:R-:W1:Y:S01]  /*00e0*/  LDCU UR11, c[0x0][0x3a0] ;  /* 0x00007400ff0b77ac */ /* 0x000e620008000800 */
[----:B------:R-:W-:Y:S01]  /*00f0*/  MOV R23, RZ ;  /* 0x000000ff00177202 */ /* 0x000fe20000000f00 */
[----:B------:R-:W-:Y:S01]  /*0100*/  IMAD R15, R12, UR10, R21 ;  /* 0x0000000a0c0f7c24 */ /* 0x000fe2000f8e0215 */
[----:B------:R-:W-:Y:S01]  /*0110*/  UMOV UR5, 0x400 ;  /* 0x0000040000057882 */ /* 0x000fe20000000000 */
[----:B------:R-:W-:-:S03]  /*0120*/  UIADD3 UR4, UPT, UPT, UR10, 0xf, URZ ;  /* 0x0000000f0a047890 */ /* 0x000fc6000fffe0ff */
[----:B------:R-:W2:Y:S01]  /*0130*/  LDC R16, c[0x0][0x3a0] ;  /* 0x0000e800ff107b82 */ /* 0x000ea20000000800 */
[----:B------:R-:W-:Y:S02]  /*0140*/  UIADD3 UR6, UPT, UPT, UR5, 0x400, URZ ;  /* 0x0000040005067890 */ /* 0x000fe4000fffe0ff */
[----:B------:R-:W-:Y:S01]  /*0150*/  USHF.R.U32.HI UR4, URZ, 0x4, UR4 ;  /* 0x00000004ff047899 */ /* 0x000fe20008011604 */
[----:B------:R-:W3:Y:S04]  /*0160*/  LDCU.64 UR12, c[0x0][0x398] ;  /* 0x00007300ff0c77ac */ /* 0x000ee80008000a00 */
[----:B------:R-:W4:Y:S01]  /*0170*/  LDC.64 R2, c[0x0][0x380] ;  /* 0x0000e000ff027b82 */ /* 0x000f220000000a00 */
[----:B------:R-:W-:Y:S01]  /*0180*/  UIADD3 UR4, UPT, UPT, -UR4, URZ, URZ ;  /* 0x000000ff04047290 */ /* 0x000fe2000fffe1ff */
[----:B-1----:R-:W-:Y:S01]  /*0190*/  IMAD R14, R0, UR11, R21 ;  /* 0x0000000b000e7c24 */ /* 0x002fe2000f8e0215 */
[----:B0-----:R-:W-:-:S04]  /*01a0*/  ULEA UR5, UR7, UR5, 0x18 ;  /* 0x0000000507057291 */ /* 0x001fc8000f8ec0ff */
[----:B------:R-:W-:Y:S01]  /*01b0*/  LEA R14, R5, R14, 0x4 ;  /* 0x0000000e050e7211 */ /* 0x000fe200078e20ff */
[----:B------:R-:W-:Y:S01]  /*01c0*/  ULEA UR6, UR7, UR6, 0x18 ;  /* 0x0000000607067291 */ /* 0x000fe2000f8ec0ff */
[----:B------:R-:W-:-:S05]  /*01d0*/  LEA R18, R0, UR5, 0x6 ;  /* 0x0000000500127c11 */ /* 0x000fca000f8e30ff */
[C---:B------:R-:W-:Y:S02]  /*01e0*/  LEA R19, R21.reuse, UR6, 0x2 ;  /* 0x0000000615137c11 */ /* 0x040fe4000f8e10ff */
[----:B------:R-:W-:Y:S02]  /*01f0*/  LEA R20, R21, R18, 0x2 ;  /* 0x0000001215147211 */ /* 0x000fe400078e10ff */
[----:B---3--:R-:W-:-:S07]  /*0200*/  LEA R17, R0, R19, 0x6 ;  /* 0x0000001300117211 */ /* 0x008fce00078e30ff */
.L_x_6:
[----:B------:R-:W-:Y:S01]  /*0210*/  ISETP.GE.AND P0, PT, R0, UR13, PT ;  /* 0x0000000d00007c0c */ /* 0x000fe2000bf06270 */
[----:B------:R-:W-:Y:S01]  /*0220*/  HFMA2 R22, -RZ, RZ, 0, 0 ;  /* 0x00000000ff167431 */ /* 0x000fe200000001ff */
[----:B------:R-:W-:Y:S01]  /*0230*/  ISETP.GE.AND P1, PT, R21, UR13, PT ;  /* 0x0000000d15007c0c */ /* 0x000fe2000bf26270 */
[----:B----4-:R-:W-:Y:S01]  /*0240*/  IMAD.WIDE R4, R15, 0x4, R2 ;  /* 0x000000040f047825 */ /* 0x010fe200078e0202 */
[----:B--2---:R-:W-:Y:S02]  /*0250*/  ISETP.GE.OR P0, PT, R13, R16, P0 ;  /* 0x000000100d00720c */ /* 0x004fe40000706670 */
[----:B------:R-:W-:Y:S02]  /*0260*/  ISETP.GE.OR P1, PT, R12, UR12, P1 ;  /* 0x0000000c0c007c0c */ /* 0x000fe40008f26670 */
[----:B------:R-:W-:-:S09]  /*0270*/  MOV R27, RZ ;  /* 0x000000ff001b7202 */ /* 0x000fd20000000f00 */
[----:B------:R-:W0:Y:S02]  /*0280*/  @!P0 LDC.64 R6, c[0x0][0x388] ;  /* 0x0000e200ff068b82 */ /* 0x000e240000000a00 */
[----:B------:R-:W2:Y:S01]  /*0290*/  @!P1 LDG.E R27, desc[UR8][R4.64] ;  /* 0x00000008041b9981 */ /* 0x000ea2000c1e1900 */
[----:B0-----:R-:W-:-:S05]  /*02a0*/  @!P0 IMAD.WIDE R6, R14, 0x4, R6 ;  /* 0x000000040e068825 */ /* 0x001fca00078e0206 */
[----:B------:R-:W3:Y:S01]  /*02b0*/  @!P0 LDG.E R22, desc[UR8][R6.64] ;  /* 0x0000000806168981 */ /* 0x000ee2000c1e1900 */
[----:B------:R-:W-:-:S04]  /*02c0*/  UIADD3 UR4, UPT, UPT, UR4, 0x1, URZ ;  /* 0x0000000104047890 */ /* 0x000fc8000fffe0ff */
[----:B------:R-:W-:Y:S01]  /*02d0*/  UISETP.NE.AND UP0, UPT, UR4, URZ, UPT ;  /* 0x000000ff0400728c */ /* 0x000fe2000bf05270 */
[----:B------:R-:W-:Y:S02]  /*02e0*/  IADD3 R0, PT, PT, R0, 0x10, RZ ;  /* 0x0000001000007810 */ /* 0x000fe40007ffe0ff */
[----:B------:R-:W-:Y:S02]  /*02f0*/  IADD3 R15, PT, PT, R15, 0x10, RZ ;  /* 0x000000100f0f7810 */ /* 0x000fe40007ffe0ff */
[----:B------:R-:W-:Y:S02]  /*0300*/  IADD3 R21, PT, PT, R21, 0x10, RZ ;  /* 0x0000001015157810 */ /* 0x000fe40007ffe0ff */
[----:B------:R-:W-:Y:S01]  /*0310*/  LEA R14, R16, R14, 0x4 ;  /* 0x0000000e100e7211 */ /* 0x000fe200078e20ff */
[----:B--2---:R-:W-:Y:S04]  /*0320*/  STS [R20], R27 ;  /* 0x0000001b14007388 */ /* 0x004fe80000000800 */
[----:B---3--:R-:W-:Y:S01]  /*0330*/  STS [R17], R22 ;  /* 0x0000001611007388 */ /* 0x008fe20000000800 */
[----:B------:R-:W-:Y:S06]  /*0340*/  BAR.SYNC.DEFER_BLOCKING 0x0 ;  /* 0x0000000000007b1d */ /* 0x000fec0000010000 */
[----:B------:R-:W-:Y:S04]  /*0350*/  LDS R26, [R19] ;  /* 0x00000000131a7984 */ /* 0x000fe80000000800 */
[----:B------:R-:W0:Y:S04]  /*0360*/  LDS.128 R8, [R18] ;  /* 0x0000000012087984 */ /* 0x000e280000000c00 */
[----:B------:R-:W1:Y:S04]  /*0370*/  LDS R29, [R19+0x40] ;  /* 0x00004000131d7984 */ /* 0x000e680000000800 */
[----:B------:R-:W2:Y:S04]  /*0380*/  LDS R25, [R19+0x80] ;  /* 0x0000800013197984 */ /* 0x000ea80000000800 */
[----:B------:R-:W3:Y:S04]  /*0390*/  LDS R24, [R19+0xc0] ;  /* 0x0000c00013187984 */ /* 0x000ee80000000800 */
[----:B------:R-:W-:Y:S04]  /*03a0*/  LDS.128 R4, [R18+0x10] ;  /* 0x0000100012047984 */ /* 0x000fe80000000c00 */
[----:B------:R-:W-:Y:S04]  /*03b0*/  LDS R22, [R19+0x140] ;  /* 0x0001400013167984 */ /* 0x000fe80000000800 */
[----:B------:R-:W-:Y:S01]  /*03c0*/  LDS R27, [R19+0x200] ;  /* 0x00020000131b7984 */ /* 0x000fe20000000800 */
[----:B0-----:R-:W-:-:S03]  /*03d0*/  FFMA R8, R8, R26, R23 ;  /* 0x0000001a08087223 */ /* 0x001fc60000000017 */
[----:B------:R-:W0:Y:S01]  /*03e0*/  LDS R23, [R19+0x100] ;  /* 0x0001000013177984 */ /* 0x000e220000000800 */
[----:B-1----:R-:W-:-:S03]  /*03f0*/  FFMA R8, R29, R9, R8 ;  /* 0x000000091d087223 */ /* 0x002fc60000000008 */
[----:B------:R-:W-:Y:S01]  /*0400*/  LDS R26, [R19+0x1c0] ;  /* 0x0001c000131a7984 */ /* 0x000fe20000000800 */
[----:B--2---:R-:W-:-:S03]  /*0410*/  FFMA R9, R25, R10, R8 ;  /* 0x0000000a19097223 */ /* 0x004fc60000000008 */
[----:B------:R-:W1:Y:S01]  /*0420*/  LDS R25, [R19+0x180] ;  /* 0x0001800013197984 */ /* 0x000e620000000800 */
[----:B---3--:R-:W-:-:S03]  /*0430*/  FFMA R9, R24, R11, R9 ;  /* 0x0000000b18097223 */ /* 0x008fc60000000009 */
[----:B------:R-:W-:Y:S01]  /*0440*/  LDS R24, [R19+0x240] ;  /* 0x0002400013187984 */ /* 0x000fe20000000800 */
[----:B0-----:R-:W-:-:S03]  /*0450*/  FFMA R23, R4, R23, R9 ;  /* 0x0000001704177223 */ /* 0x001fc60000000009 */
[----:B------:R-:W0:Y:S01]  /*0460*/  LDS.128 R8, [R18+0x20] ;  /* 0x0000200012087984 */ /* 0x000e220000000c00 */
[----:B------:R-:W-:-:S03]  /*0470*/  FFMA R22, R22, R5, R23 ;  /* 0x0000000516167223 */ /* 0x000fc60000000017 */
[----:B------:R-:W2:Y:S01]  /*0480*/  LDS R23, [R19+0x280] ;  /* 0x0002800013177984 */ /* 0x000ea20000000800 */
[----:B-1----:R-:W-:-:S03]  /*0490*/  FFMA R25, R25, R6, R22 ;  /* 0x0000000619197223 */ /* 0x002fc60000000016 */
[----:B------:R-:W1:Y:S01]  /*04a0*/  LDS R22, [R19+0x2c0] ;  /* 0x0002c00013167984 */ /* 0x000e620000000800 */
[----:B------:R-:W-:-:S03]  /*04b0*/  FFMA R7, R26, R7, R25 ;  /* 0x000000071a077223 */ /* 0x000fc60000000019 */
[----:B------:R-:W-:Y:S01]  /*04c0*/  LDS R25, [R19+0x300] ;  /* 0x0003000013197984 */ /* 0x000fe20000000800 */
[----:B0-----:R-:W-:-:S03]  /*04d0*/  FFMA R27, R8, R27, R7 ;  /* 0x0000001b081b7223 */ /* 0x001fc60000000007 */
[----:B------:R-:W0:Y:S01]  /*04e0*/  LDS.128 R4, [R18+0x30] ;  /* 0x0000300012047984 */ /* 0x000e220000000c00 */
[----:B------:R-:W-:-:S03]  /*04f0*/  FFMA R24, R24, R9, R27 ;  /* 0x0000000918187223 */ /* 0x000fc6000000001b */
[----:B------:R-:W3:Y:S04]  /*0500*/  LDS R27, [R19+0x340] ;  /* 0x00034000131b7984 */ /* 0x000ee80000000800 */
[----:B------:R-:W4:Y:S04]  /*0510*/  LDS R9, [R19+0x380] ;  /* 0x0003800013097984 */ /* 0x000f280000000800 */
[----:B------:R-:W5:Y:S01]  /*0520*/  LDS R8, [R19+0x3c0] ;  /* 0x0003c00013087984 */ /* 0x000f620000000800 */
[----:B--2---:R-:W-:-:S04]  /*0530*/  FFMA R23, R23, R10, R24 ;  /* 0x0000000a17177223 */ /* 0x004fc80000000018 */
[----:B-1----:R-:W-:-:S04]  /*0540*/  FFMA R11, R22, R11, R23 ;  /* 0x0000000b160b7223 */ /* 0x002fc80000000017 */
[----:B0-----:R-:W-:-:S04]  /*0550*/  FFMA R4, R4, R25, R11 ;  /* 0x0000001904047223 */ /* 0x001fc8000000000b */
[----:B---3--:R-:W-:-:S04]  /*0560*/  FFMA R4, R27, R5, R4 ;  /* 0x000000051b047223 */ /* 0x008fc80000000004 */
[----:B----4-:R-:W-:-:S04]  /*0570*/  FFMA R9, R9, R6, R4 ;  /* 0x0000000609097223 */ /* 0x010fc80000000004 */
[----:B-----5:R-:W-:Y:S01]  /*0580*/  FFMA R23, R8, R7, R9 ;  /* 0x0000000708177223 */ /* 0x020fe20000000009 */
[----:B------:R-:W-:Y:S06]  /*0590*/  BAR.SYNC.DEFER_BLOCKING 0x0 ;  /* 0x0000000000007b1d */ /* 0x000fec0000010000 */
[----:B------:R-:W-:Y:S05]  /*05a0*/  BRA.U UP0, `(.L_x_6) ;  /* 0xfffffffd00187547 */ /* 0x000fea000b83ffff */
.L_x_5:
[----:B------:R-:W0:Y:S01]  /*05b0*/  LDCU UR4, c[0x0][0x398] ;  /* 0x00007300ff0477ac */ /* 0x000e220008000800 */
[----:B------:R-:W-:-:S04]  /*05c0*/  ISETP.GE.AND P0, PT, R13, UR14, PT ;  /* 0x0000000e0d007c0c */ /* 0x000fc8000bf06270 */
[----:B0-----:R-:W-:-:S13]  /*05d0*/  ISETP.GE.OR P0, PT, R12, UR4, P0 ;  /* 0x000000040c007c0c */ /* 0x001fda0008706670 */
[----:B------:R-:W-:Y:S05]  /*05e0*/  @P0 EXIT ;  /* 0x000000000000094d */ /* 0x000fea0003800000 */
[----:B------:R-:W0:Y:S01]  /*05f0*/  LDC.64 R2, c[0x0][0x390] ;  /* 0x0000e400ff027b82 */ /* 0x000e220000000a00 */
[----:B------:R-:W-:-:S04]  /*0600*/  IMAD R13, R12, UR14, R13 ;  /* 0x0000000e0c0d7c24 */ /* 0x000fc8000f8e020d */
[----:B0-----:R-:W-:-:S05]  /*0610*/  IMAD.WIDE R2, R13, 0x4, R2 ;  /* 0x000000040d027825 */ /* 0x001fca00078e0202 */
[----:B------:R-:W-:Y:S01]  /*0620*/  STG.E desc[UR8][R2.64], R23 ;  /* 0x0000001702007986 */ /* 0x000fe2000c101908 */
[----:B------:R-:W-:Y:S05]  /*0630*/  EXIT ;  /* 0x000000000000794d */ /* 0x000fea0003800000 */
.L_x_7:
        /* <DEDUP_REMOVED lines=12> */
.L_x_9:


//--------------------- .nv.shared.reserved.0     --------------------------
	.section	.nv.shared.reserved.0,"aw",@nobits
	.weak		__nv_reservedSMEM_offset_0_alias
	.size		__nv_reservedSMEM_offset_0_alias, 0, 64
	.other		__nv_reservedSMEM_offset_0_alias,@"STO_CUDA_RESERVED_SHARED STV_DEFAULT"
__nv_reservedSMEM_offset_0_alias:
	.zero		0
	.zero		64


//--------------------- .nv.shared._Z12matmul_tiledPfS_S_iii --------------------------
	.section	.nv.shared._Z12matmul_tiledPfS_S_iii,"aw",@nobits
	.sectionflags	@""
	.align	4
.nv.shared._Z12matmul_tiledPfS_S_iii:
	.zero		3072


//--------------------- .nv.constant0._Z12matmul_naivePfS_S_iii --------------------------
	.section	.nv.constant0._Z12matmul_naivePfS_S_iii,"a",@progbits
	.sectionflags	@""
	.align	4
.nv.constant0._Z12matmul_naivePfS_S_iii:
	.zero		932


//--------------------- .nv.constant0._Z12matmul_tiledPfS_S_iii --------------------------
	.section	.nv.constant0._Z12matmul_tiledPfS_S_iii,"a",@progbits
	.sectionflags	@""
	.align	4
.nv.constant0._Z12matmul_tiledPfS_S_iii:
	.zero		932


//--------------------- SYMBOLS --------------------------

	.type		.nv.reservedSmem.offset0,@object
	.size		.nv.reservedSmem.offset0,0x4
	.type		.nv.reservedSmem.cap,@object
	.size		.nv.reservedSmem.cap,0x4
